	.headerflags	@"EF_CUDA_TEXMODE_UNIFIED EF_CUDA_64BIT_ADDRESS EF_CUDA_ACCELERATORS EF_CUDA_SM90 EF_CUDA_VIRTUAL_SM(EF_CUDA_SM90)"
	.elftype	@"ET_EXEC"


//--------------------- .nv.info                  --------------------------
	.section	.nv.info,"",@"SHT_CUDA_INFO"
	.align	4


	//----- nvinfo : EIATTR_REGCOUNT
	.align		4
        /*0000*/ 	.byte	0x04, 0x2f
        /*0002*/ 	.short	(.L_1 - .L_0)
	.align		4
.L_0:
        /*0004*/ 	.word	index@(triton_poi_fused_convolution_5)
        /*0008*/ 	.word	0x0000000c


	//----- nvinfo : EIATTR_MIN_STACK_SIZE
	.align		4
.L_1:
        /*000c*/ 	.byte	0x04, 0x12
        /*000e*/ 	.short	(.L_3 - .L_2)
	.align		4
.L_2:
        /*0010*/ 	.word	index@(triton_poi_fused_convolution_5)
        /*0014*/ 	.word	0x00000000


	//----- nvinfo : EIATTR_FRAME_SIZE
	.align		4
.L_3:
        /*0018*/ 	.byte	0x04, 0x11
        /*001a*/ 	.short	(.L_5 - .L_4)
	.align		4
.L_4:
        /*001c*/ 	.word	index@(triton_poi_fused_convolution_5)
        /*0020*/ 	.word	0x00000000


	//----- nvinfo : EIATTR_MIN_STACK_SIZE
	.align		4
.L_5:
        /*0024*/ 	.byte	0x04, 0x12
        /*0026*/ 	.short	(.L_7 - .L_6)
	.align		4
.L_6:
        /*0028*/ 	.word	index@(triton_poi_fused_convolution_5)
        /*002c*/ 	.word	0x00000000
.L_7:


//--------------------- .nv.info.triton_poi_fused_convolution_5 --------------------------
	.section	.nv.info.triton_poi_fused_convolution_5,"",@"SHT_CUDA_INFO"
	.sectionflags	@""
	.align	4


	//----- nvinfo : EIATTR_CUDA_API_VERSION
	.align		4
        /*0000*/ 	.byte	0x04, 0x37
        /*0002*/ 	.short	(.L_9 - .L_8)
.L_8:
        /*0004*/ 	.word	0x0000007c


	//----- nvinfo : EIATTR_KPARAM_INFO
	.align		4
.L_9:
        /*0008*/ 	.byte	0x04, 0x17
        /*000a*/ 	.short	(.L_11 - .L_10)
.L_10:
        /*000c*/ 	.word	0x00000000
        /*0010*/ 	.short	0x0002
        /*0012*/ 	.short	0x0010
        /*0014*/ 	.byte	0x00, 0xf0, 0x11, 0x00


	//----- nvinfo : EIATTR_KPARAM_INFO
	.align		4
.L_11:
        /*0018*/ 	.byte	0x04, 0x17
        /*001a*/ 	.short	(.L_13 - .L_12)
.L_12:
        /*001c*/ 	.word	0x00000000
        /*0020*/ 	.short	0x0001
        /*0022*/ 	.short	0x0008
        /*0024*/ 	.byte	0x00, 0xf4, 0x21, 0x00


	//----- nvinfo : EIATTR_KPARAM_INFO
	.align		4
.L_13:
        /*0028*/ 	.byte	0x04, 0x17
        /*002a*/ 	.short	(.L_15 - .L_14)
.L_14:
        /*002c*/ 	.word	0x00000000
        /*0030*/ 	.short	0x0000
        /*0032*/ 	.short	0x0000
        /*0034*/ 	.byte	0x00, 0xf4, 0x21, 0x00


	//----- nvinfo : EIATTR_SPARSE_MMA_MASK
	.align		4
.L_15:
        /*0038*/ 	.byte	0x03, 0x50
        /*003a*/ 	.short	0x0000


	//----- nvinfo : EIATTR_MAXREG_COUNT
	.align		4
        /*003c*/ 	.byte	0x03, 0x1b
        /*003e*/ 	.short	0x00ff


	//----- nvinfo : EIATTR_EXIT_INSTR_OFFSETS
	.align		4
        /*0040*/ 	.byte	0x04, 0x1c
        /*0042*/ 	.short	(.L_17 - .L_16)


	//   ....[0]....
.L_16:
        /*0044*/ 	.word	0x000001b0


	//   ....[1]....
        /*0048*/ 	.word	0x000001d0


	//----- nvinfo : EIATTR_REQNTID
	.align		4
.L_17:
        /*004c*/ 	.byte	0x04, 0x10
        /*004e*/ 	.short	(.L_19 - .L_18)
.L_18:
        /*0050*/ 	.word	0x00000020
        /*0054*/ 	.word	0x00000001
        /*0058*/ 	.word	0x00000001


	//----- nvinfo : EIATTR_CBANK_PARAM_SIZE
	.align		4
.L_19:
        /*005c*/ 	.byte	0x03, 0x19
        /*005e*/ 	.short	0x0014


	//----- nvinfo : EIATTR_PARAM_CBANK
	.align		4
        /*0060*/ 	.byte	0x04, 0x0a
        /*0062*/ 	.short	(.L_21 - .L_20)
	.align		4
.L_20:
        /*0064*/ 	.word	index@(.nv.constant0.triton_poi_fused_convolution_5)
        /*0068*/ 	.short	0x0210
        /*006a*/ 	.short	0x0014


	//----- nvinfo : EIATTR_SW_WAR
	.align		4
.L_21:
        /*006c*/ 	.byte	0x04, 0x36
        /*006e*/ 	.short	(.L_23 - .L_22)
.L_22:
        /*0070*/ 	.word	0x00000008
.L_23:


//--------------------- .nv.callgraph             --------------------------
	.section	.nv.callgraph,"",@"SHT_CUDA_CALLGRAPH"
	.align	4
	.sectionentsize	8
	.align		4
        /*0000*/ 	.word	0x00000000
	.align		4
        /*0004*/ 	.word	0xffffffff
	.align		4
        /*0008*/ 	.word	0x00000000
	.align		4
        /*000c*/ 	.word	0xfffffffe
	.align		4
        /*0010*/ 	.word	0x00000000
	.align		4
        /*0014*/ 	.word	0xfffffffd
	.align		4
        /*0018*/ 	.word	0x00000000
	.align		4
        /*001c*/ 	.word	0xfffffffc


//--------------------- .text.triton_poi_fused_convolution_5 --------------------------
	.section	.text.triton_poi_fused_convolution_5,"ax",@progbits
	.align	128
        .global         triton_poi_fused_convolution_5
        .type           triton_poi_fused_convolution_5,@function
        .size           triton_poi_fused_convolution_5,(.L_x_1 - triton_poi_fused_convolution_5)
        .other          triton_poi_fused_convolution_5,@"STO_CUDA_ENTRY STV_DEFAULT"
triton_poi_fused_convolution_5:
.text.triton_poi_fused_convolution_5:
[----:B------:R-:W0:Y:S02]  /*0000*/  LDC R1, c[0x0][0x28] ;  /* 0x00000a00ff017b82 */ /* 0x000e240000000800 */
[----:B------:R-:W1:Y:S01]  /*0010*/  S2R R0, SR_TID.X ;  /* 0x0000000000007919 */ /* 0x000e620000002100 */
[----:B------:R-:W2:Y:S01]  /*0020*/  LDC.64 R2, c[0x0][0x210] ;  /* 0x00008400ff027b82 */ /* 0x000ea20000000a00 */
[----:B------:R-:W-:Y:S01]  /*0030*/  ULDC.64 UR4, c[0x0][0x208] ;  /* 0x0000820000047ab9 */ /* 0x000fe20000000a00 */
[----:B------:R-:W3:Y:S06]  /*0040*/  S2R R7, SR_CTAID.X ;  /* 0x0000000000077919 */ /* 0x000eec0000002500 */
[----:B------:R-:W4:Y:S01]  /*0050*/  LDC.64 R4, c[0x0][0x218] ;  /* 0x00008600ff047b82 */ /* 0x000f220000000a00 */
[----:B-1----:R-:W-:Y:S01]  /*0060*/  IMAD.SHL.U32 R0, R0, 0x2, RZ ;  /* 0x0000000200007824 */ /* 0x002fe200078e00ff */
[----:B---3--:R-:W-:-:S04]  /*0070*/  SHF.R.S32.HI R6, RZ, 0x19, R7 ;  /* 0x00000019ff067819 */ /* 0x008fc80000011407 */
[----:B------:R-:W-:Y:S02]  /*0080*/  LOP3.LUT R0, R0, 0x3e, RZ, 0xc0, !PT ;  /* 0x0000003e00007812 */ /* 0x000fe400078ec0ff */
[----:B------:R-:W-:-:S03]  /*0090*/  SGXT R6, R6, 0x1 ;  /* 0x000000010606781a */ /* 0x000fc60000000200 */
[----:B------:R-:W-:-:S04]  /*00a0*/  IMAD R7, R7, 0x40, R0 ;  /* 0x0000004007077824 */ /* 0x000fc800078e0200 */
[C---:B--2---:R-:W-:Y:S01]  /*00b0*/  IMAD.WIDE R2, R7.reuse, 0x4, R2 ;  /* 0x0000000407027825 */ /* 0x044fe200078e0202 */
[----:B------:R-:W-:Y:S02]  /*00c0*/  LEA.HI R6, R6, R7, RZ, 0x2 ;  /* 0x0000000706067211 */ /* 0x000fe400078f10ff */
[----:B------:R-:W-:Y:S02]  /*00d0*/  ISETP.GE.AND P0, PT, R7, 0x40, PT ;  /* 0x000000400700780c */ /* 0x000fe40003f06270 */
[----:B------:R-:W-:-:S04]  /*00e0*/  SHF.R.S32.HI R6, RZ, 0x2, R6 ;  /* 0x00000002ff067819 */ /* 0x000fc80000011406 */
[----:B------:R-:W-:-:S04]  /*00f0*/  LEA.HI R0, R6, R6, RZ, 0x2 ;  /* 0x0000000606007211 */ /* 0x000fc800078f10ff */
[----:B------:R-:W-:Y:S01]  /*0100*/  LOP3.LUT R9, R0, 0xfffffffc, RZ, 0xc0, !PT ;  /* 0xfffffffc00097812 */ /* 0x000fe200078ec0ff */
[----:B------:R-:W-:-:S04]  /*0110*/  IMAD.MOV.U32 R0, RZ, RZ, RZ ;  /* 0x000000ffff007224 */ /* 0x000fc800078e00ff */
[----:B------:R-:W-:Y:S01]  /*0120*/  IMAD.IADD R9, R6, 0x1, -R9 ;  /* 0x0000000106097824 */ /* 0x000fe200078e0a09 */
[----:B------:R-:W-:-:S03]  /*0130*/  CS2R R6, SRZ ;  /* 0x0000000000067805 */ /* 0x000fc6000001ff00 */
[----:B----4-:R-:W-:-:S03]  /*0140*/  IMAD.WIDE R4, R9, 0x4, R4 ;  /* 0x0000000409047825 */ /* 0x010fc600078e0204 */
[----:B------:R-:W2:Y:S01]  /*0150*/  @!P0 LDG.E.64 R6, desc[UR4][R2.64] ;  /* 0x0000000402068981 */ /* 0x000ea2000c1e1b00 */
[----:B------:R-:W-:-:S03]  /*0160*/  IMAD.MOV.U32 R9, RZ, RZ, RZ ;  /* 0x000000ffff097224 */ /* 0x000fc600078e00ff */
[----:B------:R-:W2:Y:S04]  /*0170*/  @!P0 LDG.E.EL R0, desc[UR4][R4.64] ;  /* 0x0000000404008981 */ /* 0x000ea8000c2e1900 */
[----:B------:R-:W3:Y:S01]  /*0180*/  @!P0 LDG.E.EL R9, desc[UR4][R4.64] ;  /* 0x0000000404098981 */ /* 0x000ee2000c2e1900 */
[----:B--2---:R-:W-:Y:S01]  /*0190*/  FADD R7, R0, R7 ;  /* 0x0000000700077221 */ /* 0x004fe20000000000 */
[----:B---3--:R-:W-:Y:S01]  /*01a0*/  FADD R6, R9, R6 ;  /* 0x0000000609067221 */ /* 0x008fe20000000000 */
[----:B------:R-:W-:Y:S06]  /*01b0*/  @P0 EXIT ;  /* 0x000000000000094d */ /* 0x000fec0003800000 */
[----:B------:R-:W-:Y:S01]  /*01c0*/  STG.E.64 desc[UR4][R2.64], R6 ;  /* 0x0000000602007986 */ /* 0x000fe2000c101b04 */
[----:B------:R-:W-:Y:S05]  /*01d0*/  EXIT ;  /* 0x000000000000794d */ /* 0x000fea0003800000 */
.L_x_0:
[----:B------:R-:W-:-:S00]  /*01e0*/  BRA `(.L_x_0) ;  /* 0xfffffffc00fc7947 */ /* 0x000fc0000383ffff */
[----:B------:R-:W-:-:S00]  /*01f0*/  NOP ;  /* 0x0000000000007918 */ /* 0x000fc00000000000 */
        /* <DEDUP_REMOVED lines=8> */
.L_x_1:


//--------------------- .nv.constant0.triton_poi_fused_convolution_5 --------------------------
	.section	.nv.constant0.triton_poi_fused_convolution_5,"a",@progbits
	.sectionflags	@""
	.align	4
.nv.constant0.triton_poi_fused_convolution_5:
	.zero		548
